	.headerflags	@"EF_CUDA_TEXMODE_UNIFIED EF_CUDA_64BIT_ADDRESS EF_CUDA_ACCELERATORS EF_CUDA_SM90 EF_CUDA_VIRTUAL_SM(EF_CUDA_SM90)"
	.elftype	@"ET_EXEC"


//--------------------- .nv.info                  --------------------------
	.section	.nv.info,"",@"SHT_CUDA_INFO"
	.align	4


	//----- nvinfo : EIATTR_REGCOUNT
	.align		4
        /*0000*/ 	.byte	0x04, 0x2f
        /*0002*/ 	.short	(.L_3 - .L_2)
	.align		4
.L_2:
        /*0004*/ 	.word	index@(triton_poi_fused__native_batch_norm_legit_no_training_sigmoid_0)
        /*0008*/ 	.word	0x00000016


	//----- nvinfo : EIATTR_MIN_STACK_SIZE
	.align		4
.L_3:
        /*000c*/ 	.byte	0x04, 0x12
        /*000e*/ 	.short	(.L_5 - .L_4)
	.align		4
.L_4:
        /*0010*/ 	.word	index@(triton_poi_fused__native_batch_norm_legit_no_training_sigmoid_0)
        /*0014*/ 	.word	0x00000000


	//----- nvinfo : EIATTR_FRAME_SIZE
	.align		4
.L_5:
        /*0018*/ 	.byte	0x04, 0x11
        /*001a*/ 	.short	(.L_7 - .L_6)
	.align		4
.L_6:
        /*001c*/ 	.word	index@(triton_poi_fused__native_batch_norm_legit_no_training_sigmoid_0)
        /*0020*/ 	.word	0x00000000


	//----- nvinfo : EIATTR_MIN_STACK_SIZE
	.align		4
.L_7:
        /*0024*/ 	.byte	0x04, 0x12
        /*0026*/ 	.short	(.L_9 - .L_8)
	.align		4
.L_8:
        /*0028*/ 	.word	index@(triton_poi_fused__native_batch_norm_legit_no_training_sigmoid_0)
        /*002c*/ 	.word	0x00000000
.L_9:


//--------------------- .nv.info.triton_poi_fused__native_batch_norm_legit_no_training_sigmoid_0 --------------------------
	.section	.nv.info.triton_poi_fused__native_batch_norm_legit_no_training_sigmoid_0,"",@"SHT_CUDA_INFO"
	.sectionflags	@""
	.align	4


	//----- nvinfo : EIATTR_CUDA_API_VERSION
	.align		4
        /*0000*/ 	.byte	0x04, 0x37
        /*0002*/ 	.short	(.L_11 - .L_10)
.L_10:
        /*0004*/ 	.word	0x0000007c


	//----- nvinfo : EIATTR_KPARAM_INFO
	.align		4
.L_11:
        /*0008*/ 	.byte	0x04, 0x17
        /*000a*/ 	.short	(.L_13 - .L_12)
.L_12:
        /*000c*/ 	.word	0x00000000
        /*0010*/ 	.short	0x0006
        /*0012*/ 	.short	0x0030
        /*0014*/ 	.byte	0x00, 0xf0, 0x11, 0x00


	//----- nvinfo : EIATTR_KPARAM_INFO
	.align		4
.L_13:
        /*0018*/ 	.byte	0x04, 0x17
        /*001a*/ 	.short	(.L_15 - .L_14)
.L_14:
        /*001c*/ 	.word	0x00000000
        /*0020*/ 	.short	0x0005
        /*0022*/ 	.short	0x0028
        /*0024*/ 	.byte	0x00, 0xf4, 0x21, 0x00


	//----- nvinfo : EIATTR_KPARAM_INFO
	.align		4
.L_15:
        /*0028*/ 	.byte	0x04, 0x17
        /*002a*/ 	.short	(.L_17 - .L_16)
.L_16:
        /*002c*/ 	.word	0x00000000
        /*0030*/ 	.short	0x0004
        /*0032*/ 	.short	0x0020
        /*0034*/ 	.byte	0x00, 0xf4, 0x21, 0x00


	//----- nvinfo : EIATTR_KPARAM_INFO
	.align		4
.L_17:
        /*0038*/ 	.byte	0x04, 0x17
        /*003a*/ 	.short	(.L_19 - .L_18)
.L_18:
        /*003c*/ 	.word	0x00000000
        /*0040*/ 	.short	0x0003
        /*0042*/ 	.short	0x0018
        /*0044*/ 	.byte	0x00, 0xf4, 0x21, 0x00


	//----- nvinfo : EIATTR_KPARAM_INFO
	.align		4
.L_19:
        /*0048*/ 	.byte	0x04, 0x17
        /*004a*/ 	.short	(.L_21 - .L_20)
.L_20:
        /*004c*/ 	.word	0x00000000
        /*0050*/ 	.short	0x0002
        /*0052*/ 	.short	0x0010
        /*0054*/ 	.byte	0x00, 0xf4, 0x21, 0x00


	//----- nvinfo : EIATTR_KPARAM_INFO
	.align		4
.L_21:
        /*0058*/ 	.byte	0x04, 0x17
        /*005a*/ 	.short	(.L_23 - .L_22)
.L_22:
        /*005c*/ 	.word	0x00000000
        /*0060*/ 	.short	0x0001
        /*0062*/ 	.short	0x0008
        /*0064*/ 	.byte	0x00, 0xf4, 0x21, 0x00


	//----- nvinfo : EIATTR_KPARAM_INFO
	.align		4
.L_23:
        /*0068*/ 	.byte	0x04, 0x17
        /*006a*/ 	.short	(.L_25 - .L_24)
.L_24:
        /*006c*/ 	.word	0x00000000
        /*0070*/ 	.short	0x0000
        /*0072*/ 	.short	0x0000
        /*0074*/ 	.byte	0x00, 0xf4, 0x21, 0x00


	//----- nvinfo : EIATTR_SPARSE_MMA_MASK
	.align		4
.L_25:
        /*0078*/ 	.byte	0x03, 0x50
        /*007a*/ 	.short	0x0000


	//----- nvinfo : EIATTR_MAXREG_COUNT
	.align		4
        /*007c*/ 	.byte	0x03, 0x1b
        /*007e*/ 	.short	0x00ff


	//----- nvinfo : EIATTR_EXIT_INSTR_OFFSETS
	.align		4
        /*0080*/ 	.byte	0x04, 0x1c
        /*0082*/ 	.short	(.L_27 - .L_26)


	//   ....[0]....
.L_26:
        /*0084*/ 	.word	0x000005c0


	//   ....[1]....
        /*0088*/ 	.word	0x000005e0


	//----- nvinfo : EIATTR_REQNTID
	.align		4
.L_27:
        /*008c*/ 	.byte	0x04, 0x10
        /*008e*/ 	.short	(.L_29 - .L_28)
.L_28:
        /*0090*/ 	.word	0x00000080
        /*0094*/ 	.word	0x00000001
        /*0098*/ 	.word	0x00000001


	//----- nvinfo : EIATTR_CBANK_PARAM_SIZE
	.align		4
.L_29:
        /*009c*/ 	.byte	0x03, 0x19
        /*009e*/ 	.short	0x0034


	//----- nvinfo : EIATTR_PARAM_CBANK
	.align		4
        /*00a0*/ 	.byte	0x04, 0x0a
        /*00a2*/ 	.short	(.L_31 - .L_30)
	.align		4
.L_30:
        /*00a4*/ 	.word	index@(.nv.constant0.triton_poi_fused__native_batch_norm_legit_no_training_sigmoid_0)
        /*00a8*/ 	.short	0x0210
        /*00aa*/ 	.short	0x0034


	//----- nvinfo : EIATTR_SW_WAR
	.align		4
.L_31:
        /*00ac*/ 	.byte	0x04, 0x36
        /*00ae*/ 	.short	(.L_33 - .L_32)
.L_32:
        /*00b0*/ 	.word	0x00000008
.L_33:


//--------------------- .nv.callgraph             --------------------------
	.section	.nv.callgraph,"",@"SHT_CUDA_CALLGRAPH"
	.align	4
	.sectionentsize	8
	.align		4
        /*0000*/ 	.word	0x00000000
	.align		4
        /*0004*/ 	.word	0xffffffff
	.align		4
        /*0008*/ 	.word	0x00000000
	.align		4
        /*000c*/ 	.word	0xfffffffe
	.align		4
        /*0010*/ 	.word	0x00000000
	.align		4
        /*0014*/ 	.word	0xfffffffd
	.align		4
        /*0018*/ 	.word	0x00000000
	.align		4
        /*001c*/ 	.word	0xfffffffc


//--------------------- .nv.constant4             --------------------------
	.section	.nv.constant4,"a",@progbits
	.align	8
	.align		8
.nv.constant4:
        /*0000*/ 	.dword	_$_str
	.align		8
        /*0008*/ 	.dword	_$_str_$_2


//--------------------- .text.triton_poi_fused__native_batch_norm_legit_no_training_sigmoid_0 --------------------------
	.section	.text.triton_poi_fused__native_batch_norm_legit_no_training_sigmoid_0,"ax",@progbits
	.align	128
        .global         triton_poi_fused__native_batch_norm_legit_no_training_sigmoid_0
        .type           triton_poi_fused__native_batch_norm_legit_no_training_sigmoid_0,@function
        .size           triton_poi_fused__native_batch_norm_legit_no_training_sigmoid_0,(.L_x_1 - triton_poi_fused__native_batch_norm_legit_no_training_sigmoid_0)
        .other          triton_poi_fused__native_batch_norm_legit_no_training_sigmoid_0,@"STO_CUDA_ENTRY STV_DEFAULT"
triton_poi_fused__native_batch_norm_legit_no_training_sigmoid_0:
.text.triton_poi_fused__native_batch_norm_legit_no_training_sigmoid_0:
[----:B------:R-:W0:Y:S01]  /*0000*/  LDC R1, c[0x0][0x28] ;  /* 0x00000a00ff017b82 */ /* 0x000e220000000800 */
[----:B------:R-:W1:Y:S07]  /*0010*/  S2R R0, SR_TID.X ;  /* 0x0000000000007919 */ /* 0x000e6e0000002100 */
[----:B------:R-:W2:Y:S01]  /*0020*/  LDC.64 R8, c[0x0][0x220] ;  /* 0x00008800ff087b82 */ /* 0x000ea20000000a00 */
[----:B------:R-:W-:Y:S01]  /*0030*/  ULDC.64 UR4, c[0x0][0x208] ;  /* 0x0000820000047ab9 */ /* 0x000fe20000000a00 */
[----:B------:R-:W3:Y:S06]  /*0040*/  S2R R5, SR_CTAID.X ;  /* 0x0000000000057919 */ /* 0x000eec0000002500 */
[----:B------:R-:W4:Y:S08]  /*0050*/  LDC.64 R14, c[0x0][0x218] ;  /* 0x00008600ff0e7b82 */ /* 0x000f300000000a00 */
[----:B------:R-:W5:Y:S08]  /*0060*/  LDC.64 R12, c[0x0][0x210] ;  /* 0x00008400ff0c7b82 */ /* 0x000f700000000a00 */
[----:B------:R-:W4:Y:S01]  /*0070*/  LDC.64 R16, c[0x0][0x228] ;  /* 0x00008a00ff107b82 */ /* 0x000f220000000a00 */
[----:B-1----:R-:W-:-:S07]  /*0080*/  SHF.L.U32 R0, R0, 0x1, RZ ;  /* 0x0000000100007819 */ /* 0x002fce00000006ff */
[----:B------:R-:W1:Y:S01]  /*0090*/  LDC.64 R18, c[0x0][0x230] ;  /* 0x00008c00ff127b82 */ /* 0x000e620000000a00 */
[----:B---3--:R-:W-:Y:S02]  /*00a0*/  SHF.R.S32.HI R3, RZ, 0x17, R5 ;  /* 0x00000017ff037819 */ /* 0x008fe40000011405 */
[----:B------:R-:W-:Y:S02]  /*00b0*/  LOP3.LUT R0, R0, 0xfe, RZ, 0xc0, !PT ;  /* 0x000000fe00007812 */ /* 0x000fe400078ec0ff */
[----:B------:R-:W-:Y:S02]  /*00c0*/  SGXT R3, R3, 0x1 ;  /* 0x000000010303781a */ /* 0x000fe40000000200 */
[----:B------:R-:W-:Y:S02]  /*00d0*/  LEA R0, R5, R0, 0x8 ;  /* 0x0000000005007211 */ /* 0x000fe400078e40ff */
[----:B------:R-:W-:Y:S02]  /*00e0*/  CS2R R4, SRZ ;  /* 0x0000000000047805 */ /* 0x000fe4000001ff00 */
[----:B------:R-:W-:-:S02]  /*00f0*/  LEA.HI R3, R3, R0, RZ, 0x4 ;  /* 0x0000000003037211 */ /* 0x000fc400078f20ff */
[----:B------:R-:W-:Y:S02]  /*0100*/  ISETP.GE.AND P0, PT, R0, 0x100, PT ;  /* 0x000001000000780c */ /* 0x000fe40003f06270 */
[----:B------:R-:W-:-:S04]  /*0110*/  SHF.R.S32.HI R3, RZ, 0x4, R3 ;  /* 0x00000004ff037819 */ /* 0x000fc80000011403 */
[----:B------:R-:W-:-:S04]  /*0120*/  LEA.HI R2, R3, R3, RZ, 0x2 ;  /* 0x0000000303027211 */ /* 0x000fc800078f10ff */
[----:B------:R-:W-:-:S04]  /*0130*/  LOP3.LUT R2, R2, 0xfffffffc, RZ, 0xc0, !PT ;  /* 0xfffffffc02027812 */ /* 0x000fc800078ec0ff */
[----:B------:R-:W-:-:S05]  /*0140*/  IADD3 R11, R3, -R2, RZ ;  /* 0x80000002030b7210 */ /* 0x000fca0007ffe0ff */
[----:B--2---:R-:W-:-:S05]  /*0150*/  IMAD.WIDE R8, R11, 0x4, R8 ;  /* 0x000000040b087825 */ /* 0x004fca00078e0208 */
[----:B------:R-:W2:Y:S04]  /*0160*/  @!P0 LDG.E.EL R4, desc[UR4][R8.64] ;  /* 0x0000000408048981 */ /* 0x000ea8000c2e1900 */
[----:B------:R3:W2:Y:S01]  /*0170*/  @!P0 LDG.E.EL R5, desc[UR4][R8.64] ;  /* 0x0000000408058981 */ /* 0x0006a2000c2e1900 */
[----:B------:R-:W-:Y:S02]  /*0180*/  CS2R R6, SRZ ;  /* 0x0000000000067805 */ /* 0x000fe4000001ff00 */
[----:B------:R-:W-:Y:S01]  /*0190*/  CS2R R2, SRZ ;  /* 0x0000000000027805 */ /* 0x000fe2000001ff00 */
[----:B----4-:R-:W-:-:S04]  /*01a0*/  IMAD.WIDE R14, R11, 0x4, R14 ;  /* 0x000000040b0e7825 */ /* 0x010fc800078e020e */
[----:B-----5:R-:W-:Y:S01]  /*01b0*/  IMAD.WIDE R12, R0, 0x4, R12 ;  /* 0x00000004000c7825 */ /* 0x020fe200078e020c */
[----:B------:R-:W4:Y:S01]  /*01c0*/  @!P0 LDG.E.EL R7, desc[UR4][R14.64] ;  /* 0x000000040e078981 */ /* 0x000f22000c2e1900 */
[----:B---3--:R-:W-:Y:S02]  /*01d0*/  CS2R R8, SRZ ;  /* 0x0000000000087805 */ /* 0x008fe4000001ff00 */
[C---:B0-----:R-:W-:Y:S01]  /*01e0*/  IMAD.WIDE R16, R11.reuse, 0x4, R16 ;  /* 0x000000040b107825 */ /* 0x041fe200078e0210 */
[----:B------:R-:W3:Y:S03]  /*01f0*/  @!P0 LDG.E.EL R6, desc[UR4][R14.64] ;  /* 0x000000040e068981 */ /* 0x000ee6000c2e1900 */
[----:B-1----:R-:W-:Y:S01]  /*0200*/  IMAD.WIDE R18, R11, 0x4, R18 ;  /* 0x000000040b127825 */ /* 0x002fe200078e0212 */
[----:B------:R0:W4:Y:S01]  /*0210*/  @!P0 LDG.E.64 R2, desc[UR4][R12.64] ;  /* 0x000000040c028981 */ /* 0x000122000c1e1b00 */
[----:B------:R-:W-:-:S03]  /*0220*/  CS2R R10, SRZ ;  /* 0x00000000000a7805 */ /* 0x000fc6000001ff00 */
[----:B------:R-:W5:Y:S04]  /*0230*/  @!P0 LDG.E.EL R9, desc[UR4][R16.64] ;  /* 0x0000000410098981 */ /* 0x000f68000c2e1900 */
[----:B------:R-:W3:Y:S04]  /*0240*/  @!P0 LDG.E.EL R10, desc[UR4][R16.64] ;  /* 0x00000004100a8981 */ /* 0x000ee8000c2e1900 */
[----:B------:R-:W3:Y:S04]  /*0250*/  @!P0 LDG.E.EL R11, desc[UR4][R18.64] ;  /* 0x00000004120b8981 */ /* 0x000ee8000c2e1900 */
[----:B------:R-:W5:Y:S01]  /*0260*/  @!P0 LDG.E.EL R8, desc[UR4][R18.64] ;  /* 0x0000000412088981 */ /* 0x000f62000c2e1900 */
[----:B--2---:R-:W-:Y:S01]  /*0270*/  FADD R4, R4, 9.9999997473787516356e-06 ;  /* 0x3727c5ac04047421 */ /* 0x004fe20000000000 */
[----:B------:R-:W-:-:S03]  /*0280*/  FADD R5, R5, 9.9999997473787516356e-06 ;  /* 0x3727c5ac05057421 */ /* 0x000fc60000000000 */
[----:B0-----:R-:W0:Y:S08]  /*0290*/  MUFU.SQRT R12, R4 ;  /* 0x00000004000c7308 */ /* 0x001e300000002000 */
[----:B------:R-:W1:Y:S01]  /*02a0*/  MUFU.SQRT R13, R5 ;  /* 0x00000005000d7308 */ /* 0x000e620000002000 */
[C---:B0-----:R-:W-:Y:S02]  /*02b0*/  FSETP.GT.AND P1, PT, R12.reuse, 8.50705917302346158658e+37, PT ;  /* 0x7e8000000c00780b */ /* 0x041fe40003f24000 */
[----:B------:R-:W-:-:S02]  /*02c0*/  FSETP.GEU.AND P3, PT, R12, 1.175494350822287508e-38, PT ;  /* 0x008000000c00780b */ /* 0x000fc40003f6e000 */
[C---:B-1----:R-:W-:Y:S02]  /*02d0*/  FSETP.GT.AND P2, PT, R13.reuse, 8.50705917302346158658e+37, PT ;  /* 0x7e8000000d00780b */ /* 0x042fe40003f44000 */
[----:B------:R-:W-:-:S07]  /*02e0*/  FSETP.GEU.AND P4, PT, R13, 1.175494350822287508e-38, PT ;  /* 0x008000000d00780b */ /* 0x000fce0003f8e000 */
[----:B------:R-:W-:Y:S01]  /*02f0*/  @P1 FMUL R12, R12, 0.25 ;  /* 0x3e8000000c0c1820 */ /* 0x000fe20000400000 */
[----:B------:R-:W-:-:S03]  /*0300*/  HFMA2.MMA R4, -RZ, RZ, 1.625, 0 ;  /* 0x3e800000ff047435 */ /* 0x000fc600000001ff */
[----:B------:R-:W-:Y:S01]  /*0310*/  @!P3 FMUL R12, R12, 16777216 ;  /* 0x4b8000000c0cb820 */ /* 0x000fe20000400000 */
[----:B------:R-:W-:-:S04]  /*0320*/  @P2 FMUL R13, R13, 0.25 ;  /* 0x3e8000000d0d2820 */ /* 0x000fc80000400000 */
[----:B------:R-:W-:Y:S01]  /*0330*/  @!P4 FMUL R13, R13, 16777216 ;  /* 0x4b8000000d0dc820 */ /* 0x000fe20000400000 */
[----:B------:R-:W0:Y:S01]  /*0340*/  MUFU.RCP R12, R12 ;  /* 0x0000000c000c7308 */ /* 0x000e220000001000 */
[----:B------:R-:W-:-:S07]  /*0350*/  FSEL R5, R4, 1, P1 ;  /* 0x3f80000004057808 */ /* 0x000fce0000800000 */
[----:B------:R-:W1:Y:S01]  /*0360*/  MUFU.RCP R13, R13 ;  /* 0x0000000d000d7308 */ /* 0x000e620000001000 */
[----:B------:R-:W-:Y:S01]  /*0370*/  FSEL R14, R4, 1, P2 ;  /* 0x3f800000040e7808 */ /* 0x000fe20001000000 */
[----:B------:R-:W-:-:S04]  /*0380*/  @!P3 FMUL R5, R5, 16777216 ;  /* 0x4b8000000505b820 */ /* 0x000fc80000400000 */
[----:B------:R-:W-:Y:S01]  /*0390*/  @!P4 FMUL R14, R14, 16777216 ;  /* 0x4b8000000e0ec820 */ /* 0x000fe20000400000 */
[----:B0-----:R-:W-:Y:S01]  /*03a0*/  FMUL R5, R12, R5 ;  /* 0x000000050c057220 */ /* 0x001fe20000400000 */
[----:B----4-:R-:W-:Y:S01]  /*03b0*/  FADD R2, -R7, R2 ;  /* 0x0000000207027221 */ /* 0x010fe20000000100 */
[----:B---3--:R-:W-:Y:S01]  /*03c0*/  FADD R3, -R6, R3 ;  /* 0x0000000306037221 */ /* 0x008fe20000000100 */
[----:B-1----:R-:W-:Y:S02]  /*03d0*/  FMUL R14, R13, R14 ;  /* 0x0000000e0d0e7220 */ /* 0x002fe40000400000 */
[----:B------:R-:W-:Y:S02]  /*03e0*/  FMUL R2, R2, R5 ;  /* 0x0000000502027220 */ /* 0x000fe40000400000 */
[----:B------:R-:W-:Y:S02]  /*03f0*/  FMUL R3, R3, R14 ;  /* 0x0000000e03037220 */ /* 0x000fe40000400000 */
[----:B------:R-:W-:-:S02]  /*0400*/  FFMA R2, R2, R10, R11 ;  /* 0x0000000a02027223 */ /* 0x000fc4000000000b */
[----:B-----5:R-:W-:Y:S02]  /*0410*/  FFMA R3, R3, R9, R8 ;  /* 0x0000000903037223 */ /* 0x020fe40000000008 */
[----:B------:R-:W-:Y:S02]  /*0420*/  FADD R2, RZ, -R2 ;  /* 0x80000002ff027221 */ /* 0x000fe40000000000 */
[----:B------:R-:W-:Y:S02]  /*0430*/  FADD R3, RZ, -R3 ;  /* 0x80000003ff037221 */ /* 0x000fe40000000000 */
[----:B------:R-:W-:Y:S02]  /*0440*/  FMUL R5, R2, 1.4426950216293334961 ;  /* 0x3fb8aa3b02057820 */ /* 0x000fe40000400000 */
[----:B------:R-:W-:-:S03]  /*0450*/  FMUL R6, R3, 1.4426950216293334961 ;  /* 0x3fb8aa3b03067820 */ /* 0x000fc60000400000 */
[----:B------:R-:W-:Y:S02]  /*0460*/  FSETP.GEU.AND P1, PT, R5, -126, PT ;  /* 0xc2fc00000500780b */ /* 0x000fe40003f2e000 */
[----:B------:R-:W-:-:S11]  /*0470*/  FSETP.GEU.AND P2, PT, R6, -126, PT ;  /* 0xc2fc00000600780b */ /* 0x000fd60003f4e000 */
[----:B------:R-:W-:Y:S02]  /*0480*/  @!P1 FMUL R5, R5, 0.5 ;  /* 0x3f00000005059820 */ /* 0x000fe40000400000 */
[----:B------:R-:W-:Y:S02]  /*0490*/  @!P2 FMUL R6, R6, 0.5 ;  /* 0x3f0000000606a820 */ /* 0x000fe40000400000 */
[----:B------:R-:W0:Y:S08]  /*04a0*/  MUFU.EX2 R2, R5 ;  /* 0x0000000500027308 */ /* 0x000e300000000800 */
[----:B------:R-:W1:Y:S01]  /*04b0*/  MUFU.EX2 R3, R6 ;  /* 0x0000000600037308 */ /* 0x000e620000000800 */
[----:B0-----:R-:W-:-:S04]  /*04c0*/  @!P1 FMUL R2, R2, R2 ;  /* 0x0000000202029220 */ /* 0x001fc80000400000 */
[----:B------:R-:W-:Y:S01]  /*04d0*/  FADD R7, R2, 1 ;  /* 0x3f80000002077421 */ /* 0x000fe20000000000 */
[----:B-1----:R-:W-:-:S04]  /*04e0*/  @!P2 FMUL R3, R3, R3 ;  /* 0x000000030303a220 */ /* 0x002fc80000400000 */
[----:B------:R-:W-:Y:S01]  /*04f0*/  FADD R8, R3, 1 ;  /* 0x3f80000003087421 */ /* 0x000fe20000000000 */
[----:B------:R-:W-:Y:S01]  /*0500*/  FSETP.GT.AND P1, PT, R7, 8.50705917302346158658e+37, PT ;  /* 0x7e8000000700780b */ /* 0x000fe20003f24000 */
[----:B------:R-:W0:Y:S03]  /*0510*/  LDC.64 R2, c[0x0][0x238] ;  /* 0x00008e00ff027b82 */ /* 0x000e260000000a00 */
[----:B------:R-:W-:-:S09]  /*0520*/  FSETP.GT.AND P2, PT, R8, 8.50705917302346158658e+37, PT ;  /* 0x7e8000000800780b */ /* 0x000fd20003f44000 */
[----:B------:R-:W-:-:S04]  /*0530*/  @P1 FMUL R7, R7, 0.25 ;  /* 0x3e80000007071820 */ /* 0x000fc80000400000 */
[----:B------:R-:W-:Y:S02]  /*0540*/  @P2 FMUL R8, R8, 0.25 ;  /* 0x3e80000008082820 */ /* 0x000fe40000400000 */
[----:B------:R-:W1:Y:S08]  /*0550*/  MUFU.RCP R7, R7 ;  /* 0x0000000700077308 */ /* 0x000e700000001000 */
[----:B------:R-:W2:Y:S01]  /*0560*/  MUFU.RCP R8, R8 ;  /* 0x0000000800087308 */ /* 0x000ea20000001000 */
[----:B------:R-:W-:-:S02]  /*0570*/  FSEL R6, R4, 1, P1 ;  /* 0x3f80000004067808 */ /* 0x000fc40000800000 */
[----:B------:R-:W-:Y:S01]  /*0580*/  FSEL R5, R4, 1, P2 ;  /* 0x3f80000004057808 */ /* 0x000fe20001000000 */
[----:B0-----:R-:W-:-:S04]  /*0590*/  IMAD.WIDE R2, R0, 0x4, R2 ;  /* 0x0000000400027825 */ /* 0x001fc800078e0202 */
[----:B-1----:R-:W-:Y:S01]  /*05a0*/  FMUL R4, R7, R6 ;  /* 0x0000000607047220 */ /* 0x002fe20000400000 */
[----:B--2---:R-:W-:Y:S01]  /*05b0*/  FMUL R5, R8, R5 ;  /* 0x0000000508057220 */ /* 0x004fe20000400000 */
[----:B------:R-:W-:Y:S06]  /*05c0*/  @P0 EXIT ;  /* 0x000000000000094d */ /* 0x000fec0003800000 */
[----:B------:R-:W-:Y:S01]  /*05d0*/  STG.E.64 desc[UR4][R2.64], R4 ;  /* 0x0000000402007986 */ /* 0x000fe2000c101b04 */
[----:B------:R-:W-:Y:S05]  /*05e0*/  EXIT ;  /* 0x000000000000794d */ /* 0x000fea0003800000 */
.L_x_0:
[----:B------:R-:W-:-:S00]  /*05f0*/  BRA `(.L_x_0) ;  /* 0xfffffffc00fc7947 */ /* 0x000fc0000383ffff */
[----:B------:R-:W-:-:S00]  /*0600*/  NOP ;  /* 0x0000000000007918 */ /* 0x000fc00000000000 */
[----:B------:R-:W-:-:S00]  /*0610*/  NOP ;  /* 0x0000000000007918 */ /* 0x000fc00000000000 */
[----:B------:R-:W-:-:S00]  /*0620*/  NOP ;  /* 0x0000000000007918 */ /* 0x000fc00000000000 */
[----:B------:R-:W-:-:S00]  /*0630*/  NOP ;  /* 0x0000000000007918 */ /* 0x000fc00000000000 */
[----:B------:R-:W-:-:S00]  /*0640*/  NOP ;  /* 0x0000000000007918 */ /* 0x000fc00000000000 */
[----:B------:R-:W-:-:S00]  /*0650*/  NOP ;  /* 0x0000000000007918 */ /* 0x000fc00000000000 */
[----:B------:R-:W-:-:S00]  /*0660*/  NOP ;  /* 0x0000000000007918 */ /* 0x000fc00000000000 */
[----:B------:R-:W-:-:S00]  /*0670*/  NOP ;  /* 0x0000000000007918 */ /* 0x000fc00000000000 */
.L_x_1:


//--------------------- .nv.global.init           --------------------------
	.section	.nv.global.init,"aw",@progbits
.nv.global.init:
	.type		_$_str,@object
	.size		_$_str,(_$_str_$_2 - _$_str)
_$_str:
        /*0000*/ 	.byte	0x5f, 0x5f, 0x43, 0x55, 0x44, 0x41, 0x5f, 0x46, 0x54, 0x5a, 0x00
	.type		_$_str_$_2,@object
	.size		_$_str_$_2,(.L_1 - _$_str_$_2)
_$_str_$_2:
        /*000b*/ 	.byte	0x5f, 0x5f, 0x43, 0x55, 0x44, 0x41, 0x5f, 0x50, 0x52, 0x45, 0x43, 0x5f, 0x53, 0x51, 0x52, 0x54
        /*001b*/ 	.byte	0x00
.L_1:


//--------------------- .nv.constant0.triton_poi_fused__native_batch_norm_legit_no_training_sigmoid_0 --------------------------
	.section	.nv.constant0.triton_poi_fused__native_batch_norm_legit_no_training_sigmoid_0,"a",@progbits
	.sectionflags	@""
	.align	4
.nv.constant0.triton_poi_fused__native_batch_norm_legit_no_training_sigmoid_0:
	.zero		580
